	.headerflags	@"EF_CUDA_TEXMODE_UNIFIED EF_CUDA_64BIT_ADDRESS EF_CUDA_ACCELERATORS EF_CUDA_SM90 EF_CUDA_VIRTUAL_SM(EF_CUDA_SM90)"
	.elftype	@"ET_EXEC"


//--------------------- .nv.info                  --------------------------
	.section	.nv.info,"",@"SHT_CUDA_INFO"
	.align	4


	//----- nvinfo : EIATTR_REGCOUNT
	.align		4
        /*0000*/ 	.byte	0x04, 0x2f
        /*0002*/ 	.short	(.L_3 - .L_2)
	.align		4
.L_2:
        /*0004*/ 	.word	index@(triton_poi_fused__native_batch_norm_legit_no_training_silu_13)
        /*0008*/ 	.word	0x00000013


	//----- nvinfo : EIATTR_MIN_STACK_SIZE
	.align		4
.L_3:
        /*000c*/ 	.byte	0x04, 0x12
        /*000e*/ 	.short	(.L_5 - .L_4)
	.align		4
.L_4:
        /*0010*/ 	.word	index@(triton_poi_fused__native_batch_norm_legit_no_training_silu_13)
        /*0014*/ 	.word	0x00000000


	//----- nvinfo : EIATTR_FRAME_SIZE
	.align		4
.L_5:
        /*0018*/ 	.byte	0x04, 0x11
        /*001a*/ 	.short	(.L_7 - .L_6)
	.align		4
.L_6:
        /*001c*/ 	.word	index@(triton_poi_fused__native_batch_norm_legit_no_training_silu_13)
        /*0020*/ 	.word	0x00000000


	//----- nvinfo : EIATTR_MIN_STACK_SIZE
	.align		4
.L_7:
        /*0024*/ 	.byte	0x04, 0x12
        /*0026*/ 	.short	(.L_9 - .L_8)
	.align		4
.L_8:
        /*0028*/ 	.word	index@(triton_poi_fused__native_batch_norm_legit_no_training_silu_13)
        /*002c*/ 	.word	0x00000000
.L_9:


//--------------------- .nv.info.triton_poi_fused__native_batch_norm_legit_no_training_silu_13 --------------------------
	.section	.nv.info.triton_poi_fused__native_batch_norm_legit_no_training_silu_13,"",@"SHT_CUDA_INFO"
	.sectionflags	@""
	.align	4


	//----- nvinfo : EIATTR_CUDA_API_VERSION
	.align		4
        /*0000*/ 	.byte	0x04, 0x37
        /*0002*/ 	.short	(.L_11 - .L_10)
.L_10:
        /*0004*/ 	.word	0x0000007c


	//----- nvinfo : EIATTR_KPARAM_INFO
	.align		4
.L_11:
        /*0008*/ 	.byte	0x04, 0x17
        /*000a*/ 	.short	(.L_13 - .L_12)
.L_12:
        /*000c*/ 	.word	0x00000000
        /*0010*/ 	.short	0x0006
        /*0012*/ 	.short	0x0030
        /*0014*/ 	.byte	0x00, 0xf0, 0x11, 0x00


	//----- nvinfo : EIATTR_KPARAM_INFO
	.align		4
.L_13:
        /*0018*/ 	.byte	0x04, 0x17
        /*001a*/ 	.short	(.L_15 - .L_14)
.L_14:
        /*001c*/ 	.word	0x00000000
        /*0020*/ 	.short	0x0005
        /*0022*/ 	.short	0x0028
        /*0024*/ 	.byte	0x00, 0xf4, 0x21, 0x00


	//----- nvinfo : EIATTR_KPARAM_INFO
	.align		4
.L_15:
        /*0028*/ 	.byte	0x04, 0x17
        /*002a*/ 	.short	(.L_17 - .L_16)
.L_16:
        /*002c*/ 	.word	0x00000000
        /*0030*/ 	.short	0x0004
        /*0032*/ 	.short	0x0020
        /*0034*/ 	.byte	0x00, 0xf4, 0x21, 0x00


	//----- nvinfo : EIATTR_KPARAM_INFO
	.align		4
.L_17:
        /*0038*/ 	.byte	0x04, 0x17
        /*003a*/ 	.short	(.L_19 - .L_18)
.L_18:
        /*003c*/ 	.word	0x00000000
        /*0040*/ 	.short	0x0003
        /*0042*/ 	.short	0x0018
        /*0044*/ 	.byte	0x00, 0xf4, 0x21, 0x00


	//----- nvinfo : EIATTR_KPARAM_INFO
	.align		4
.L_19:
        /*0048*/ 	.byte	0x04, 0x17
        /*004a*/ 	.short	(.L_21 - .L_20)
.L_20:
        /*004c*/ 	.word	0x00000000
        /*0050*/ 	.short	0x0002
        /*0052*/ 	.short	0x0010
        /*0054*/ 	.byte	0x00, 0xf4, 0x21, 0x00


	//----- nvinfo : EIATTR_KPARAM_INFO
	.align		4
.L_21:
        /*0058*/ 	.byte	0x04, 0x17
        /*005a*/ 	.short	(.L_23 - .L_22)
.L_22:
        /*005c*/ 	.word	0x00000000
        /*0060*/ 	.short	0x0001
        /*0062*/ 	.short	0x0008
        /*0064*/ 	.byte	0x00, 0xf4, 0x21, 0x00


	//----- nvinfo : EIATTR_KPARAM_INFO
	.align		4
.L_23:
        /*0068*/ 	.byte	0x04, 0x17
        /*006a*/ 	.short	(.L_25 - .L_24)
.L_24:
        /*006c*/ 	.word	0x00000000
        /*0070*/ 	.short	0x0000
        /*0072*/ 	.short	0x0000
        /*0074*/ 	.byte	0x00, 0xf4, 0x21, 0x00


	//----- nvinfo : EIATTR_SPARSE_MMA_MASK
	.align		4
.L_25:
        /*0078*/ 	.byte	0x03, 0x50
        /*007a*/ 	.short	0x0000


	//----- nvinfo : EIATTR_MAXREG_COUNT
	.align		4
        /*007c*/ 	.byte	0x03, 0x1b
        /*007e*/ 	.short	0x00ff


	//----- nvinfo : EIATTR_EXIT_INSTR_OFFSETS
	.align		4
        /*0080*/ 	.byte	0x04, 0x1c
        /*0082*/ 	.short	(.L_27 - .L_26)


	//   ....[0]....
.L_26:
        /*0084*/ 	.word	0x000003b0


	//   ....[1]....
        /*0088*/ 	.word	0x000003d0


	//----- nvinfo : EIATTR_REQNTID
	.align		4
.L_27:
        /*008c*/ 	.byte	0x04, 0x10
        /*008e*/ 	.short	(.L_29 - .L_28)
.L_28:
        /*0090*/ 	.word	0x00000080
        /*0094*/ 	.word	0x00000001
        /*0098*/ 	.word	0x00000001


	//----- nvinfo : EIATTR_CBANK_PARAM_SIZE
	.align		4
.L_29:
        /*009c*/ 	.byte	0x03, 0x19
        /*009e*/ 	.short	0x0034


	//----- nvinfo : EIATTR_PARAM_CBANK
	.align		4
        /*00a0*/ 	.byte	0x04, 0x0a
        /*00a2*/ 	.short	(.L_31 - .L_30)
	.align		4
.L_30:
        /*00a4*/ 	.word	index@(.nv.constant0.triton_poi_fused__native_batch_norm_legit_no_training_silu_13)
        /*00a8*/ 	.short	0x0210
        /*00aa*/ 	.short	0x0034


	//----- nvinfo : EIATTR_SW_WAR
	.align		4
.L_31:
        /*00ac*/ 	.byte	0x04, 0x36
        /*00ae*/ 	.short	(.L_33 - .L_32)
.L_32:
        /*00b0*/ 	.word	0x00000008
.L_33:


//--------------------- .nv.callgraph             --------------------------
	.section	.nv.callgraph,"",@"SHT_CUDA_CALLGRAPH"
	.align	4
	.sectionentsize	8
	.align		4
        /*0000*/ 	.word	0x00000000
	.align		4
        /*0004*/ 	.word	0xffffffff
	.align		4
        /*0008*/ 	.word	0x00000000
	.align		4
        /*000c*/ 	.word	0xfffffffe
	.align		4
        /*0010*/ 	.word	0x00000000
	.align		4
        /*0014*/ 	.word	0xfffffffd
	.align		4
        /*0018*/ 	.word	0x00000000
	.align		4
        /*001c*/ 	.word	0xfffffffc


//--------------------- .nv.constant4             --------------------------
	.section	.nv.constant4,"a",@progbits
	.align	8
	.align		8
.nv.constant4:
        /*0000*/ 	.dword	_$_str
	.align		8
        /*0008*/ 	.dword	_$_str_$_2


//--------------------- .text.triton_poi_fused__native_batch_norm_legit_no_training_silu_13 --------------------------
	.section	.text.triton_poi_fused__native_batch_norm_legit_no_training_silu_13,"ax",@progbits
	.align	128
        .global         triton_poi_fused__native_batch_norm_legit_no_training_silu_13
        .type           triton_poi_fused__native_batch_norm_legit_no_training_silu_13,@function
        .size           triton_poi_fused__native_batch_norm_legit_no_training_silu_13,(.L_x_1 - triton_poi_fused__native_batch_norm_legit_no_training_silu_13)
        .other          triton_poi_fused__native_batch_norm_legit_no_training_silu_13,@"STO_CUDA_ENTRY STV_DEFAULT"
triton_poi_fused__native_batch_norm_legit_no_training_silu_13:
.text.triton_poi_fused__native_batch_norm_legit_no_training_silu_13:
[----:B------:R-:W0:Y:S01]  /*0000*/  LDC R1, c[0x0][0x28] ;  /* 0x00000a00ff017b82 */ /* 0x000e220000000800 */
[----:B------:R-:W1:Y:S07]  /*0010*/  S2R R0, SR_TID.X ;  /* 0x0000000000007919 */ /* 0x000e6e0000002100 */
[----:B------:R-:W2:Y:S01]  /*0020*/  LDC.64 R6, c[0x0][0x228] ;  /* 0x00008a00ff067b82 */ /* 0x000ea20000000a00 */
[----:B------:R-:W-:Y:S01]  /*0030*/  CS2R R14, SRZ ;  /* 0x00000000000e7805 */ /* 0x000fe2000001ff00 */
[----:B------:R-:W-:Y:S01]  /*0040*/  ULDC.64 UR4, c[0x0][0x208] ;  /* 0x0000820000047ab9 */ /* 0x000fe20000000a00 */
[----:B------:R-:W3:Y:S05]  /*0050*/  S2R R3, SR_CTAID.X ;  /* 0x0000000000037919 */ /* 0x000eea0000002500 */
[----:B------:R-:W4:Y:S08]  /*0060*/  LDC.64 R4, c[0x0][0x220] ;  /* 0x00008800ff047b82 */ /* 0x000f300000000a00 */
[----:B------:R-:W5:Y:S08]  /*0070*/  LDC.64 R8, c[0x0][0x230] ;  /* 0x00008c00ff087b82 */ /* 0x000f700000000a00 */
[----:B------:R-:W5:Y:S01]  /*0080*/  LDC.64 R10, c[0x0][0x238] ;  /* 0x00008e00ff0a7b82 */ /* 0x000f620000000a00 */
[----:B-1----:R-:W-:-:S02]  /*0090*/  LOP3.LUT R0, R0, 0x7f, RZ, 0xc0, !PT ;  /* 0x0000007f00007812 */ /* 0x002fc400078ec0ff */
[----:B---3--:R-:W-:Y:S02]  /*00a0*/  SHF.R.S32.HI R2, RZ, 0x18, R3 ;  /* 0x00000018ff027819 */ /* 0x008fe40000011403 */
[----:B------:R-:W-:Y:S02]  /*00b0*/  LEA R0, R3, R0, 0x7 ;  /* 0x0000000003007211 */ /* 0x000fe400078e38ff */
[----:B------:R-:W-:Y:S02]  /*00c0*/  SGXT R3, R2, 0x1 ;  /* 0x000000010203781a */ /* 0x000fe40000000200 */
[----:B------:R-:W-:Y:S02]  /*00d0*/  ISETP.GE.AND P0, PT, R0, 0x400, PT ;  /* 0x000004000000780c */ /* 0x000fe40003f06270 */
[----:B------:R-:W-:-:S04]  /*00e0*/  LEA.HI R3, R3, R0, RZ, 0x8 ;  /* 0x0000000003037211 */ /* 0x000fc800078f40ff */
[----:B------:R-:W-:-:S04]  /*00f0*/  LOP3.LUT R3, R3, 0xffffff00, RZ, 0xc0, !PT ;  /* 0xffffff0003037812 */ /* 0x000fc800078ec0ff */
[----:B------:R-:W-:Y:S02]  /*0100*/  IADD3 R13, R0, -R3, RZ ;  /* 0x80000003000d7210 */ /* 0x000fe40007ffe0ff */
[----:B------:R-:W1:Y:S03]  /*0110*/  LDC.64 R2, c[0x0][0x218] ;  /* 0x00008600ff027b82 */ /* 0x000e660000000a00 */
[----:B--2---:R-:W-:-:S05]  /*0120*/  IMAD.WIDE R6, R13, 0x4, R6 ;  /* 0x000000040d067825 */ /* 0x004fca00078e0206 */
[----:B------:R5:W2:Y:S01]  /*0130*/  @!P0 LDG.E.EL R14, desc[UR4][R6.64] ;  /* 0x00000004060e8981 */ /* 0x000aa2000c2e1900 */
[----:B------:R-:W-:Y:S01]  /*0140*/  HFMA2.MMA R12, -RZ, RZ, 0, 0 ;  /* 0x00000000ff0c7435 */ /* 0x000fe200000001ff */
[----:B----4-:R-:W-:-:S05]  /*0150*/  IMAD.WIDE R4, R13, 0x4, R4 ;  /* 0x000000040d047825 */ /* 0x010fca00078e0204 */
[----:B------:R-:W3:Y:S01]  /*0160*/  @!P0 LDG.E.EL R15, desc[UR4][R4.64] ;  /* 0x00000004040f8981 */ /* 0x000ee2000c2e1900 */
[----:B-----5:R-:W-:-:S04]  /*0170*/  IMAD.WIDE R6, R13, 0x4, R8 ;  /* 0x000000040d067825 */ /* 0x020fc800078e0208 */
[----:B-1----:R-:W-:-:S04]  /*0180*/  IMAD.WIDE R2, R0, 0x4, R2 ;  /* 0x0000000400027825 */ /* 0x002fc800078e0202 */
[----:B0-----:R-:W-:Y:S01]  /*0190*/  IMAD.WIDE R8, R13, 0x4, R10 ;  /* 0x000000040d087825 */ /* 0x001fe200078e020a */
[----:B------:R0:W3:Y:S01]  /*01a0*/  @!P0 LDG.E R12, desc[UR4][R2.64] ;  /* 0x00000004020c8981 */ /* 0x0000e2000c1e1900 */
[----:B------:R-:W-:-:S06]  /*01b0*/  CS2R R10, SRZ ;  /* 0x00000000000a7805 */ /* 0x000fcc000001ff00 */
[----:B------:R-:W4:Y:S04]  /*01c0*/  @!P0 LDG.E.EL R10, desc[UR4][R6.64] ;  /* 0x00000004060a8981 */ /* 0x000f28000c2e1900 */
[----:B------:R-:W4:Y:S01]  /*01d0*/  @!P0 LDG.E.EL R11, desc[UR4][R8.64] ;  /* 0x00000004080b8981 */ /* 0x000f22000c2e1900 */
[----:B------:R-:W-:Y:S01]  /*01e0*/  MOV R16, 0x3e800000 ;  /* 0x3e80000000107802 */ /* 0x000fe20000000f00 */
[----:B--2---:R-:W-:-:S04]  /*01f0*/  FADD R14, R14, 0.0010000000474974513054 ;  /* 0x3a83126f0e0e7421 */ /* 0x004fc80000000000 */
[----:B------:R-:W1:Y:S02]  /*0200*/  MUFU.SQRT R13, R14 ;  /* 0x0000000e000d7308 */ /* 0x000e640000002000 */
[C---:B-1----:R-:W-:Y:S02]  /*0210*/  FSETP.GT.AND P1, PT, R13.reuse, 8.50705917302346158658e+37, PT ;  /* 0x7e8000000d00780b */ /* 0x042fe40003f24000 */
[----:B------:R-:W-:-:S11]  /*0220*/  FSETP.GEU.AND P2, PT, R13, 1.175494350822287508e-38, PT ;  /* 0x008000000d00780b */ /* 0x000fd60003f4e000 */
[----:B------:R-:W-:-:S04]  /*0230*/  @P1 FMUL R13, R13, 0.25 ;  /* 0x3e8000000d0d1820 */ /* 0x000fc80000400000 */
[----:B------:R-:W-:-:S06]  /*0240*/  @!P2 FMUL R13, R13, 16777216 ;  /* 0x4b8000000d0da820 */ /* 0x000fcc0000400000 */
[----:B------:R-:W1:Y:S01]  /*0250*/  MUFU.RCP R13, R13 ;  /* 0x0000000d000d7308 */ /* 0x000e620000001000 */
[----:B0-----:R-:W-:Y:S01]  /*0260*/  FSEL R2, R16, 1, P1 ;  /* 0x3f80000010027808 */ /* 0x001fe20000800000 */
[----:B---3--:R-:W-:-:S04]  /*0270*/  FADD R12, -R15, R12 ;  /* 0x0000000c0f0c7221 */ /* 0x008fc80000000100 */
[----:B------:R-:W-:-:S04]  /*0280*/  @!P2 FMUL R2, R2, 16777216 ;  /* 0x4b8000000202a820 */ /* 0x000fc80000400000 */
[----:B-1----:R-:W-:-:S04]  /*0290*/  FMUL R3, R13, R2 ;  /* 0x000000020d037220 */ /* 0x002fc80000400000 */
[----:B------:R-:W-:-:S04]  /*02a0*/  FMUL R12, R12, R3 ;  /* 0x000000030c0c7220 */ /* 0x000fc80000400000 */
[----:B----4-:R-:W-:-:S04]  /*02b0*/  FFMA R10, R12, R10, R11 ;  /* 0x0000000a0c0a7223 */ /* 0x010fc8000000000b */
[----:B------:R-:W-:-:S04]  /*02c0*/  FADD R2, RZ, -R10 ;  /* 0x8000000aff027221 */ /* 0x000fc80000000000 */
[----:B------:R-:W-:-:S05]  /*02d0*/  FMUL R4, R2, 1.4426950216293334961 ;  /* 0x3fb8aa3b02047820 */ /* 0x000fca0000400000 */
[----:B------:R-:W-:-:S13]  /*02e0*/  FSETP.GEU.AND P1, PT, R4, -126, PT ;  /* 0xc2fc00000400780b */ /* 0x000fda0003f2e000 */
[----:B------:R-:W-:-:S04]  /*02f0*/  @!P1 FMUL R4, R4, 0.5 ;  /* 0x3f00000004049820 */ /* 0x000fc80000400000 */
[----:B------:R-:W0:Y:S02]  /*0300*/  MUFU.EX2 R2, R4 ;  /* 0x0000000400027308 */ /* 0x000e240000000800 */
[----:B0-----:R-:W-:-:S04]  /*0310*/  @!P1 FMUL R2, R2, R2 ;  /* 0x0000000202029220 */ /* 0x001fc80000400000 */
[----:B------:R-:W-:Y:S02]  /*0320*/  FADD R5, R2, 1 ;  /* 0x3f80000002057421 */ /* 0x000fe40000000000 */
[----:B------:R-:W0:Y:S03]  /*0330*/  LDC.64 R2, c[0x0][0x210] ;  /* 0x00008400ff027b82 */ /* 0x000e260000000a00 */
[----:B------:R-:W-:-:S13]  /*0340*/  FSETP.GT.AND P1, PT, R5, 8.50705917302346158658e+37, PT ;  /* 0x7e8000000500780b */ /* 0x000fda0003f24000 */
[----:B------:R-:W-:-:S06]  /*0350*/  @P1 FMUL R5, R5, 0.25 ;  /* 0x3e80000005051820 */ /* 0x000fcc0000400000 */
[----:B------:R-:W1:Y:S01]  /*0360*/  MUFU.RCP R5, R5 ;  /* 0x0000000500057308 */ /* 0x000e620000001000 */
[----:B------:R-:W-:Y:S01]  /*0370*/  FSEL R6, R16, 1, P1 ;  /* 0x3f80000010067808 */ /* 0x000fe20000800000 */
[----:B0-----:R-:W-:-:S04]  /*0380*/  IMAD.WIDE R2, R0, 0x4, R2 ;  /* 0x0000000400027825 */ /* 0x001fc800078e0202 */
[----:B-1----:R-:W-:-:S04]  /*0390*/  FMUL R7, R5, R6 ;  /* 0x0000000605077220 */ /* 0x002fc80000400000 */
[----:B------:R-:W-:Y:S01]  /*03a0*/  FMUL R7, R10, R7 ;  /* 0x000000070a077220 */ /* 0x000fe20000400000 */
[----:B------:R-:W-:Y:S06]  /*03b0*/  @P0 EXIT ;  /* 0x000000000000094d */ /* 0x000fec0003800000 */
[----:B------:R-:W-:Y:S01]  /*03c0*/  STG.E desc[UR4][R2.64], R7 ;  /* 0x0000000702007986 */ /* 0x000fe2000c101904 */
[----:B------:R-:W-:Y:S05]  /*03d0*/  EXIT ;  /* 0x000000000000794d */ /* 0x000fea0003800000 */
.L_x_0:
[----:B------:R-:W-:-:S00]  /*03e0*/  BRA `(.L_x_0) ;  /* 0xfffffffc00fc7947 */ /* 0x000fc0000383ffff */
[----:B------:R-:W-:-:S00]  /*03f0*/  NOP ;  /* 0x0000000000007918 */ /* 0x000fc00000000000 */
        /* <DEDUP_REMOVED lines=8> */
.L_x_1:


//--------------------- .nv.global.init           --------------------------
	.section	.nv.global.init,"aw",@progbits
.nv.global.init:
	.type		_$_str,@object
	.size		_$_str,(_$_str_$_2 - _$_str)
_$_str:
        /*0000*/ 	.byte	0x5f, 0x5f, 0x43, 0x55, 0x44, 0x41, 0x5f, 0x46, 0x54, 0x5a, 0x00
	.type		_$_str_$_2,@object
	.size		_$_str_$_2,(.L_1 - _$_str_$_2)
_$_str_$_2:
        /*000b*/ 	.byte	0x5f, 0x5f, 0x43, 0x55, 0x44, 0x41, 0x5f, 0x50, 0x52, 0x45, 0x43, 0x5f, 0x53, 0x51, 0x52, 0x54
        /*001b*/ 	.byte	0x00
.L_1:


//--------------------- .nv.constant0.triton_poi_fused__native_batch_norm_legit_no_training_silu_13 --------------------------
	.section	.nv.constant0.triton_poi_fused__native_batch_norm_legit_no_training_silu_13,"a",@progbits
	.sectionflags	@""
	.align	4
.nv.constant0.triton_poi_fused__native_batch_norm_legit_no_training_silu_13:
	.zero		580
